//
// Generated by NVIDIA NVVM Compiler
//
// Compiler Build ID: CL-36424714
// Cuda compilation tools, release 13.0, V13.0.88
// Based on NVVM 20.0.0
//

.version 9.0
.target sm_100
.address_size 64

	// .globl	_Z22t_v_alter_multispikev3PdS_PiS0_S_PKiPKdiidddi

.visible .entry _Z22t_v_alter_multispikev3PdS_PiS0_S_PKiPKdiidddi(
	.param .u64 .ptr .align 1 _Z22t_v_alter_multispikev3PdS_PiS0_S_PKiPKdiidddi_param_0,
	.param .u64 .ptr .align 1 _Z22t_v_alter_multispikev3PdS_PiS0_S_PKiPKdiidddi_param_1,
	.param .u64 .ptr .align 1 _Z22t_v_alter_multispikev3PdS_PiS0_S_PKiPKdiidddi_param_2,
	.param .u64 .ptr .align 1 _Z22t_v_alter_multispikev3PdS_PiS0_S_PKiPKdiidddi_param_3,
	.param .u64 .ptr .align 1 _Z22t_v_alter_multispikev3PdS_PiS0_S_PKiPKdiidddi_param_4,
	.param .u64 .ptr .align 1 _Z22t_v_alter_multispikev3PdS_PiS0_S_PKiPKdiidddi_param_5,
	.param .u64 .ptr .align 1 _Z22t_v_alter_multispikev3PdS_PiS0_S_PKiPKdiidddi_param_6,
	.param .u32 _Z22t_v_alter_multispikev3PdS_PiS0_S_PKiPKdiidddi_param_7,
	.param .u32 _Z22t_v_alter_multispikev3PdS_PiS0_S_PKiPKdiidddi_param_8,
	.param .f64 _Z22t_v_alter_multispikev3PdS_PiS0_S_PKiPKdiidddi_param_9,
	.param .f64 _Z22t_v_alter_multispikev3PdS_PiS0_S_PKiPKdiidddi_param_10,
	.param .f64 _Z22t_v_alter_multispikev3PdS_PiS0_S_PKiPKdiidddi_param_11,
	.param .u32 _Z22t_v_alter_multispikev3PdS_PiS0_S_PKiPKdiidddi_param_12
)
{
	.reg .pred 	%p<76>;
	.reg .b16 	%rs<24>;
	.reg .b32 	%r<69>;
	.reg .b64 	%rd<55>;
	.reg .b64 	%fd<125>;

	ld.param.u64 	%rd12, [_Z22t_v_alter_multispikev3PdS_PiS0_S_PKiPKdiidddi_param_6];
	ld.param.u32 	%r31, [_Z22t_v_alter_multispikev3PdS_PiS0_S_PKiPKdiidddi_param_7];
	ld.param.u32 	%r33, [_Z22t_v_alter_multispikev3PdS_PiS0_S_PKiPKdiidddi_param_8];
	ld.param.f64 	%fd48, [_Z22t_v_alter_multispikev3PdS_PiS0_S_PKiPKdiidddi_param_9];
	ld.param.f64 	%fd49, [_Z22t_v_alter_multispikev3PdS_PiS0_S_PKiPKdiidddi_param_10];
	ld.param.f64 	%fd50, [_Z22t_v_alter_multispikev3PdS_PiS0_S_PKiPKdiidddi_param_11];
	ld.param.u32 	%r32, [_Z22t_v_alter_multispikev3PdS_PiS0_S_PKiPKdiidddi_param_12];
	cvta.to.global.u64 	%rd1, %rd12;
	mov.u32 	%r34, %ctaid.x;
	mov.u32 	%r35, %ntid.x;
	mov.u32 	%r36, %tid.x;
	mad.lo.s32 	%r1, %r34, %r35, %r36;
	setp.ge.s32 	%p7, %r1, %r33;
	@%p7 bra 	$L__BB0_33;
	mul.lo.s32 	%r66, %r31, %r1;
	add.s32 	%r3, %r66, %r31;
	add.s32 	%r4, %r3, -1;
	cvt.rn.f64.s32 	%fd111, %r4;
	setp.lt.s32 	%p8, %r31, 1;
	mov.b32 	%r68, 0;
	mov.f64 	%fd124, %fd111;
	@%p8 bra 	$L__BB0_29;
	add.s32 	%r58, %r66, 1;
	max.s32 	%r41, %r3, %r58;
	sub.s32 	%r6, %r41, %r66;
	setp.ge.s32 	%p11, %r58, %r3;
	mov.pred 	%p75, 0;
	mov.f64 	%fd119, 0d0000000000000000;
	mov.b32 	%r68, 0;
	mov.f64 	%fd109, 0d7FEFFFFFFFFFFFFF;
	mov.f64 	%fd110, 0dFFEFFFFFFFFFFFFF;
	mov.pred 	%p74, -1;
	mov.b16 	%rs19, 0;
	mov.b32 	%r67, 1;
	mov.f64 	%fd124, %fd111;
	mov.f64 	%fd120, %fd119;
	mov.f64 	%fd121, %fd119;
	mov.f64 	%fd122, %fd119;
	@%p11 bra 	$L__BB0_21;
	and.b32  	%r43, %r6, -2;
	neg.s32 	%r57, %r43;
	mov.f64 	%fd119, 0d0000000000000000;
	mov.f64 	%fd109, 0d7FEFFFFFFFFFFFFF;
	mov.f64 	%fd110, 0dFFEFFFFFFFFFFFFF;
	mov.pred 	%p74, -1;
	mov.b16 	%rs19, 0;
	mov.b32 	%r59, 0;
	mov.f64 	%fd124, %fd111;
	mov.u32 	%r68, %r59;
	mov.f64 	%fd103, %fd119;
$L__BB0_4:
	mov.f64 	%fd10, %fd122;
	ld.param.u64 	%rd49, [_Z22t_v_alter_multispikev3PdS_PiS0_S_PKiPKdiidddi_param_1];
	add.s32 	%r12, %r58, -1;
	mul.f64 	%fd58, %fd48, %fd121;
	mul.f64 	%fd59, %fd49, %fd120;
	mul.wide.s32 	%rd13, %r12, 8;
	add.s64 	%rd2, %rd1, %rd13;
	ld.global.f64 	%fd60, [%rd2];
	setp.neu.f64 	%p13, %fd60, 0d0000000000000000;
	add.f64 	%fd61, %fd58, %fd60;
	add.f64 	%fd62, %fd59, %fd60;
	selp.f64 	%fd11, %fd61, %fd58, %p13;
	selp.f64 	%fd12, %fd62, %fd59, %p13;
	mul.f64 	%fd63, %fd48, %fd119;
	add.f64 	%fd64, %fd50, %fd63;
	selp.f64 	%fd13, %fd63, %fd64, %p74;
	sub.f64 	%fd65, %fd11, %fd12;
	sub.f64 	%fd14, %fd65, %fd13;
	cvta.to.global.u64 	%rd14, %rd49;
	add.s64 	%rd3, %rd14, %rd13;
	st.global.f64 	[%rd3], %fd14;
	setp.leu.f64 	%p14, %fd14, %fd50;
	@%p14 bra 	$L__BB0_6;
	ld.param.u64 	%rd46, [_Z22t_v_alter_multispikev3PdS_PiS0_S_PKiPKdiidddi_param_0];
	cvta.to.global.u64 	%rd15, %rd46;
	mul.wide.s32 	%rd16, %r12, 8;
	add.s64 	%rd17, %rd15, %rd16;
	mov.b64 	%rd18, 4607182418800017408;
	st.global.u64 	[%rd17], %rd18;
	mov.b32 	%r61, 0;
	mov.b16 	%rs19, 1;
	bra.uni 	$L__BB0_7;
$L__BB0_6:
	add.s32 	%r61, %r59, 1;
$L__BB0_7:
	setp.ge.s32 	%p15, %r61, %r32;
	setp.ge.s32 	%p16, %r12, %r4;
	or.pred  	%p17, %p15, %p16;
	and.b16  	%rs11, %rs19, 255;
	setp.eq.s16 	%p18, %rs11, 1;
	and.pred  	%p19, %p17, %p18;
	selp.u32 	%r45, 1, 0, %p19;
	add.s32 	%r15, %r68, %r45;
	selp.b16 	%rs21, 0, %rs19, %p19;
	setp.leu.f64 	%p20, %fd103, 0d0000000000000000;
	setp.leu.f64 	%p21, %fd10, %fd14;
	or.pred  	%p22, %p20, %p21;
	@%p22 bra 	$L__BB0_12;
	setp.leu.f64 	%p23, %fd10, %fd50;
	setp.geu.f64 	%p24, %fd10, %fd109;
	or.pred  	%p25, %p23, %p24;
	@%p25 bra 	$L__BB0_10;
	add.s32 	%r47, %r58, -2;
	cvt.rn.f64.s32 	%fd111, %r47;
	mov.f64 	%fd109, %fd10;
	bra.uni 	$L__BB0_12;
$L__BB0_10:
	setp.gtu.f64 	%p26, %fd10, %fd50;
	setp.leu.f64 	%p27, %fd10, %fd110;
	or.pred  	%p28, %p26, %p27;
	and.b16  	%rs12, %rs21, 255;
	setp.ne.s16 	%p29, %rs12, 0;
	or.pred  	%p30, %p28, %p29;
	@%p30 bra 	$L__BB0_12;
	add.s32 	%r46, %r58, -2;
	cvt.rn.f64.s32 	%fd124, %r46;
	mov.f64 	%fd110, %fd14;
$L__BB0_12:
	mul.f64 	%fd66, %fd48, %fd11;
	mul.f64 	%fd67, %fd49, %fd12;
	ld.global.f64 	%fd68, [%rd2+8];
	setp.neu.f64 	%p32, %fd68, 0d0000000000000000;
	add.f64 	%fd69, %fd66, %fd68;
	add.f64 	%fd70, %fd67, %fd68;
	selp.f64 	%fd121, %fd69, %fd66, %p32;
	selp.f64 	%fd120, %fd70, %fd67, %p32;
	mul.f64 	%fd71, %fd48, %fd13;
	add.f64 	%fd72, %fd50, %fd71;
	selp.f64 	%fd119, %fd71, %fd72, %p14;
	sub.f64 	%fd73, %fd121, %fd120;
	sub.f64 	%fd122, %fd73, %fd119;
	st.global.f64 	[%rd3+8], %fd122;
	setp.leu.f64 	%p74, %fd122, %fd50;
	@%p74 bra 	$L__BB0_14;
	ld.param.u64 	%rd47, [_Z22t_v_alter_multispikev3PdS_PiS0_S_PKiPKdiidddi_param_0];
	cvta.to.global.u64 	%rd19, %rd47;
	mul.wide.s32 	%rd20, %r12, 8;
	add.s64 	%rd21, %rd19, %rd20;
	mov.b64 	%rd22, 4607182418800017408;
	st.global.u64 	[%rd21+8], %rd22;
	mov.b32 	%r59, 0;
	mov.b16 	%rs21, 1;
	bra.uni 	$L__BB0_15;
$L__BB0_14:
	add.s32 	%r59, %r61, 1;
$L__BB0_15:
	setp.ge.s32 	%p33, %r59, %r32;
	setp.ge.s32 	%p34, %r58, %r4;
	or.pred  	%p35, %p33, %p34;
	and.b16  	%rs14, %rs21, 255;
	setp.eq.s16 	%p36, %rs14, 1;
	and.pred  	%p37, %p35, %p36;
	selp.u32 	%r49, 1, 0, %p37;
	add.s32 	%r68, %r15, %r49;
	selp.b16 	%rs19, 0, %rs21, %p37;
	setp.leu.f64 	%p38, %fd14, %fd10;
	setp.leu.f64 	%p39, %fd14, %fd122;
	or.pred  	%p40, %p38, %p39;
	@%p40 bra 	$L__BB0_19;
	setp.gt.f64 	%p41, %fd14, %fd50;
	setp.lt.f64 	%p42, %fd14, %fd109;
	and.pred  	%p43, %p41, %p42;
	@%p43 bra 	$L__BB0_18;
	setp.le.f64 	%p44, %fd14, %fd50;
	setp.gt.f64 	%p45, %fd14, %fd110;
	and.pred  	%p46, %p44, %p45;
	and.b16  	%rs15, %rs19, 255;
	setp.eq.s16 	%p47, %rs15, 0;
	and.pred  	%p48, %p46, %p47;
	cvt.rn.f64.s32 	%fd74, %r12;
	selp.f64 	%fd110, %fd122, %fd110, %p48;
	selp.f64 	%fd124, %fd74, %fd124, %p48;
	bra.uni 	$L__BB0_19;
$L__BB0_18:
	cvt.rn.f64.s32 	%fd111, %r12;
	mov.f64 	%fd109, %fd14;
$L__BB0_19:
	sub.f64 	%fd103, %fd122, %fd14;
	add.s32 	%r58, %r58, 2;
	add.s32 	%r57, %r57, 2;
	setp.ne.s32 	%p49, %r57, 0;
	@%p49 bra 	$L__BB0_4;
	add.s32 	%r67, %r59, 1;
	setp.gt.f64 	%p75, %fd103, 0d0000000000000000;
	add.s32 	%r66, %r58, -1;
$L__BB0_21:
	and.b32  	%r50, %r6, 1;
	setp.eq.b32 	%p50, %r50, 1;
	not.pred 	%p51, %p50;
	@%p51 bra 	$L__BB0_29;
	ld.param.u64 	%rd50, [_Z22t_v_alter_multispikev3PdS_PiS0_S_PKiPKdiidddi_param_1];
	mul.f64 	%fd75, %fd48, %fd121;
	mul.f64 	%fd76, %fd49, %fd120;
	mul.wide.s32 	%rd23, %r66, 8;
	add.s64 	%rd24, %rd1, %rd23;
	ld.global.f64 	%fd77, [%rd24];
	setp.neu.f64 	%p52, %fd77, 0d0000000000000000;
	add.f64 	%fd78, %fd75, %fd77;
	add.f64 	%fd79, %fd76, %fd77;
	selp.f64 	%fd80, %fd78, %fd75, %p52;
	selp.f64 	%fd81, %fd79, %fd76, %p52;
	mul.f64 	%fd82, %fd48, %fd119;
	add.f64 	%fd83, %fd50, %fd82;
	selp.f64 	%fd84, %fd82, %fd83, %p74;
	sub.f64 	%fd85, %fd80, %fd81;
	sub.f64 	%fd43, %fd85, %fd84;
	cvta.to.global.u64 	%rd25, %rd50;
	add.s64 	%rd26, %rd25, %rd23;
	st.global.f64 	[%rd26], %fd43;
	setp.leu.f64 	%p53, %fd43, %fd50;
	@%p53 bra 	$L__BB0_24;
	ld.param.u64 	%rd48, [_Z22t_v_alter_multispikev3PdS_PiS0_S_PKiPKdiidddi_param_0];
	cvta.to.global.u64 	%rd27, %rd48;
	add.s64 	%rd29, %rd27, %rd23;
	mov.b64 	%rd30, 4607182418800017408;
	st.global.u64 	[%rd29], %rd30;
	mov.b32 	%r67, 0;
	mov.b16 	%rs19, 1;
$L__BB0_24:
	setp.ge.s32 	%p54, %r67, %r32;
	setp.ge.s32 	%p55, %r66, %r4;
	or.pred  	%p56, %p54, %p55;
	and.b16  	%rs17, %rs19, 255;
	setp.eq.s16 	%p57, %rs17, 1;
	and.pred  	%p6, %p56, %p57;
	selp.u32 	%r52, 1, 0, %p6;
	add.s32 	%r68, %r68, %r52;
	setp.leu.f64 	%p58, %fd122, %fd43;
	not.pred 	%p59, %p75;
	or.pred  	%p60, %p59, %p58;
	@%p60 bra 	$L__BB0_29;
	setp.gt.f64 	%p61, %fd122, %fd50;
	setp.lt.f64 	%p62, %fd122, %fd109;
	and.pred  	%p63, %p61, %p62;
	@%p63 bra 	$L__BB0_28;
	setp.le.f64 	%p64, %fd122, %fd50;
	setp.gt.f64 	%p65, %fd122, %fd110;
	and.pred  	%p66, %p64, %p65;
	setp.eq.s16 	%p67, %rs17, 0;
	or.pred  	%p68, %p6, %p67;
	and.pred  	%p69, %p66, %p68;
	not.pred 	%p70, %p69;
	@%p70 bra 	$L__BB0_29;
	add.s32 	%r53, %r66, -1;
	cvt.rn.f64.s32 	%fd124, %r53;
	bra.uni 	$L__BB0_29;
$L__BB0_28:
	add.s32 	%r54, %r66, -1;
	cvt.rn.f64.s32 	%fd111, %r54;
$L__BB0_29:
	ld.param.u64 	%rd54, [_Z22t_v_alter_multispikev3PdS_PiS0_S_PKiPKdiidddi_param_5];
	ld.param.u64 	%rd53, [_Z22t_v_alter_multispikev3PdS_PiS0_S_PKiPKdiidddi_param_4];
	ld.param.u64 	%rd52, [_Z22t_v_alter_multispikev3PdS_PiS0_S_PKiPKdiidddi_param_3];
	ld.param.u64 	%rd51, [_Z22t_v_alter_multispikev3PdS_PiS0_S_PKiPKdiidddi_param_2];
	cvta.to.global.u64 	%rd4, %rd52;
	cvta.to.global.u64 	%rd5, %rd53;
	cvta.to.global.u64 	%rd31, %rd51;
	mul.wide.s32 	%rd32, %r1, 4;
	add.s64 	%rd33, %rd31, %rd32;
	st.global.u32 	[%rd33], %r68;
	cvta.to.global.u64 	%rd34, %rd54;
	add.s64 	%rd35, %rd34, %rd32;
	ld.global.u32 	%r30, [%rd35];
	setp.le.s32 	%p71, %r68, %r30;
	@%p71 bra 	$L__BB0_31;
	mul.wide.s32 	%rd41, %r1, 8;
	add.s64 	%rd42, %rd5, %rd41;
	mov.b64 	%rd43, -4616189618054758400;
	st.global.u64 	[%rd42], %rd43;
	cvt.rn.f64.s32 	%fd91, %r3;
	sub.f64 	%fd92, %fd111, %fd91;
	cvt.rn.f64.s32 	%fd93, %r31;
	add.f64 	%fd94, %fd92, %fd93;
	add.f64 	%fd95, %fd94, 0d3FF0000000000000;
	cvt.rzi.s32.f64 	%r56, %fd95;
	add.s64 	%rd45, %rd4, %rd32;
	st.global.u32 	[%rd45], %r56;
	bra.uni 	$L__BB0_33;
$L__BB0_31:
	setp.ge.s32 	%p72, %r68, %r30;
	@%p72 bra 	$L__BB0_33;
	mul.wide.s32 	%rd36, %r1, 8;
	add.s64 	%rd37, %rd5, %rd36;
	mov.b64 	%rd38, 4607182418800017408;
	st.global.u64 	[%rd37], %rd38;
	cvt.rn.f64.s32 	%fd86, %r3;
	sub.f64 	%fd87, %fd124, %fd86;
	cvt.rn.f64.s32 	%fd88, %r31;
	add.f64 	%fd89, %fd87, %fd88;
	add.f64 	%fd90, %fd89, 0d3FF0000000000000;
	cvt.rzi.s32.f64 	%r55, %fd90;
	add.s64 	%rd40, %rd4, %rd32;
	st.global.u32 	[%rd40], %r55;
$L__BB0_33:
	ret;

}


// ===== COMPILED SASS (sm_100) =====

	.target	sm_100

	.elftype	@"ET_EXEC"


//--------------------- .note.nv.tkinfo           --------------------------
	.section	.note.nv.tkinfo,"",@"SHT_NOTE"
	.sectionflags	@"SHF_NOTE_NV_TKINFO"
	.tkinfo
        /*0018*/ 	.word	0x00000002
        /*0030*/ 	.string	""
        /*0030*/ 	.string	"ptxas"
        /*0030*/ 	.string	"Cuda compilation tools, release 13.0, V13.0.88"
        /*0030*/ 	.string	"Build cuda_13.0.r13.0/compiler.36424714_0"
        /*0030*/ 	.string	"-arch sm_100 -m 64 "



//--------------------- .note.nv.cuinfo           --------------------------
	.section	.note.nv.cuinfo,"",@"SHT_NOTE"
	.sectionflags	@"SHF_NOTE_NV_CUINFO"
        /*0018*/ 	.short	0x0002
        /*001a*/ 	.short	0x0064
        /*001c*/ 	.short	0x0082
	.zero		2


//--------------------- .nv.info                  --------------------------
	.section	.nv.info,"",@"SHT_CUDA_INFO"
	.align	4


	//----- nvinfo : EIATTR_REGCOUNT
	.align		4
        /*0000*/ 	.byte	0x04, 0x2f
        /*0002*/ 	.short	(.L_1 - .L_0)
	.align		4
.L_0:
        /*0004*/ 	.word	index@(_Z22t_v_alter_multispikev3PdS_PiS0_S_PKiPKdiidddi)
        /*0008*/ 	.word	0x00000030


	//----- nvinfo : EIATTR_FRAME_SIZE
	.align		4
.L_1:
        /*000c*/ 	.byte	0x04, 0x11
        /*000e*/ 	.short	(.L_3 - .L_2)
	.align		4
.L_2:
        /*0010*/ 	.word	index@(_Z22t_v_alter_multispikev3PdS_PiS0_S_PKiPKdiidddi)
        /*0014*/ 	.word	0x00000000


	//----- nvinfo : EIATTR_MIN_STACK_SIZE
	.align		4
.L_3:
        /*0018*/ 	.byte	0x04, 0x12
        /*001a*/ 	.short	(.L_5 - .L_4)
	.align		4
.L_4:
        /*001c*/ 	.word	index@(_Z22t_v_alter_multispikev3PdS_PiS0_S_PKiPKdiidddi)
        /*0020*/ 	.word	0x00000000
.L_5:


//--------------------- .nv.compat                --------------------------
	.section	.nv.compat,"",@"SHT_CUDA_COMPAT_INFO"
	.align	4
        /*0000*/ 	.byte	0x02, 0x09, 0x00, 0x00, 0x02, 0x02, 0x01, 0x00, 0x02, 0x05, 0x05, 0x00, 0x03, 0x07, 0x01, 0x01
        /*0010*/ 	.byte	0x02, 0x03, 0x00, 0x00, 0x02, 0x06, 0x01, 0x00, 0x04, 0x0b, 0x08, 0x00, 0x01, 0x00, 0x00, 0x00
        /*0020*/ 	.byte	0x00, 0x00, 0x00, 0x00


//--------------------- .nv.info._Z22t_v_alter_multispikev3PdS_PiS0_S_PKiPKdiidddi --------------------------
	.section	.nv.info._Z22t_v_alter_multispikev3PdS_PiS0_S_PKiPKdiidddi,"",@"SHT_CUDA_INFO"
	.sectionflags	@""
	.align	4


	//----- nvinfo : EIATTR_CUDA_API_VERSION
	.align		4
        /*0000*/ 	.byte	0x04, 0x37
        /*0002*/ 	.short	(.L_7 - .L_6)
.L_6:
        /*0004*/ 	.word	0x00000082


	//----- nvinfo : EIATTR_KPARAM_INFO
	.align		4
.L_7:
        /*0008*/ 	.byte	0x04, 0x17
        /*000a*/ 	.short	(.L_9 - .L_8)
.L_8:
        /*000c*/ 	.word	0x00000000
        /*0010*/ 	.short	0x000c
        /*0012*/ 	.short	0x0058
        /*0014*/ 	.byte	0x00, 0xf0, 0x11, 0x00


	//----- nvinfo : EIATTR_KPARAM_INFO
	.align		4
.L_9:
        /*0018*/ 	.byte	0x04, 0x17
        /*001a*/ 	.short	(.L_11 - .L_10)
.L_10:
        /*001c*/ 	.word	0x00000000
        /*0020*/ 	.short	0x000b
        /*0022*/ 	.short	0x0050
        /*0024*/ 	.byte	0x00, 0xf0, 0x21, 0x00


	//----- nvinfo : EIATTR_KPARAM_INFO
	.align		4
.L_11:
        /*0028*/ 	.byte	0x04, 0x17
        /*002a*/ 	.short	(.L_13 - .L_12)
.L_12:
        /*002c*/ 	.word	0x00000000
        /*0030*/ 	.short	0x000a
        /*0032*/ 	.short	0x0048
        /*0034*/ 	.byte	0x00, 0xf0, 0x21, 0x00


	//----- nvinfo : EIATTR_KPARAM_INFO
	.align		4
.L_13:
        /*0038*/ 	.byte	0x04, 0x17
        /*003a*/ 	.short	(.L_15 - .L_14)
.L_14:
        /*003c*/ 	.word	0x00000000
        /*0040*/ 	.short	0x0009
        /*0042*/ 	.short	0x0040
        /*0044*/ 	.byte	0x00, 0xf0, 0x21, 0x00


	//----- nvinfo : EIATTR_KPARAM_INFO
	.align		4
.L_15:
        /*0048*/ 	.byte	0x04, 0x17
        /*004a*/ 	.short	(.L_17 - .L_16)
.L_16:
        /*004c*/ 	.word	0x00000000
        /*0050*/ 	.short	0x0008
        /*0052*/ 	.short	0x003c
        /*0054*/ 	.byte	0x00, 0xf0, 0x11, 0x00


	//----- nvinfo : EIATTR_KPARAM_INFO
	.align		4
.L_17:
        /*0058*/ 	.byte	0x04, 0x17
        /*005a*/ 	.short	(.L_19 - .L_18)
.L_18:
        /*005c*/ 	.word	0x00000000
        /*0060*/ 	.short	0x0007
        /*0062*/ 	.short	0x0038
        /*0064*/ 	.byte	0x00, 0xf0, 0x11, 0x00


	//----- nvinfo : EIATTR_KPARAM_INFO
	.align		4
.L_19:
        /*0068*/ 	.byte	0x04, 0x17
        /*006a*/ 	.short	(.L_21 - .L_20)
.L_20:
        /*006c*/ 	.word	0x00000000
        /*0070*/ 	.short	0x0006
        /*0072*/ 	.short	0x0030
        /*0074*/ 	.byte	0x00, 0xf5, 0x21, 0x00


	//----- nvinfo : EIATTR_KPARAM_INFO
	.align		4
.L_21:
        /*0078*/ 	.byte	0x04, 0x17
        /*007a*/ 	.short	(.L_23 - .L_22)
.L_22:
        /*007c*/ 	.word	0x00000000
        /*0080*/ 	.short	0x0005
        /*0082*/ 	.short	0x0028
        /*0084*/ 	.byte	0x00, 0xf5, 0x21, 0x00


	//----- nvinfo : EIATTR_KPARAM_INFO
	.align		4
.L_23:
        /*0088*/ 	.byte	0x04, 0x17
        /*008a*/ 	.short	(.L_25 - .L_24)
.L_24:
        /*008c*/ 	.word	0x00000000
        /*0090*/ 	.short	0x0004
        /*0092*/ 	.short	0x0020
        /*0094*/ 	.byte	0x00, 0xf5, 0x21, 0x00


	//----- nvinfo : EIATTR_KPARAM_INFO
	.align		4
.L_25:
        /*0098*/ 	.byte	0x04, 0x17
        /*009a*/ 	.short	(.L_27 - .L_26)
.L_26:
        /*009c*/ 	.word	0x00000000
        /*00a0*/ 	.short	0x0003
        /*00a2*/ 	.short	0x0018
        /*00a4*/ 	.byte	0x00, 0xf5, 0x21, 0x00


	//----- nvinfo : EIATTR_KPARAM_INFO
	.align		4
.L_27:
        /*00a8*/ 	.byte	0x04, 0x17
        /*00aa*/ 	.short	(.L_29 - .L_28)
.L_28:
        /*00ac*/ 	.word	0x00000000
        /*00b0*/ 	.short	0x0002
        /*00b2*/ 	.short	0x0010
        /*00b4*/ 	.byte	0x00, 0xf5, 0x21, 0x00


	//----- nvinfo : EIATTR_KPARAM_INFO
	.align		4
.L_29:
        /*00b8*/ 	.byte	0x04, 0x17
        /*00ba*/ 	.short	(.L_31 - .L_30)
.L_30:
        /*00bc*/ 	.word	0x00000000
        /*00c0*/ 	.short	0x0001
        /*00c2*/ 	.short	0x0008
        /*00c4*/ 	.byte	0x00, 0xf5, 0x21, 0x00


	//----- nvinfo : EIATTR_KPARAM_INFO
	.align		4
.L_31:
        /*00c8*/ 	.byte	0x04, 0x17
        /*00ca*/ 	.short	(.L_33 - .L_32)
.L_32:
        /*00cc*/ 	.word	0x00000000
        /*00d0*/ 	.short	0x0000
        /*00d2*/ 	.short	0x0000
        /*00d4*/ 	.byte	0x00, 0xf5, 0x21, 0x00


	//----- nvinfo : EIATTR_SPARSE_MMA_MASK
	.align		4
.L_33:
        /*00d8*/ 	.byte	0x03, 0x50
        /*00da*/ 	.short	0x0000


	//----- nvinfo : EIATTR_MAXREG_COUNT
	.align		4
        /*00dc*/ 	.byte	0x03, 0x1b
        /*00de*/ 	.short	0x00ff


	//----- nvinfo : EIATTR_MERCURY_ISA_VERSION
	.align		4
        /*00e0*/ 	.byte	0x03, 0x5f
        /*00e2*/ 	.short	0x0101


	//----- nvinfo : EIATTR_VRC_CTA_INIT_COUNT
	.align		4
        /*00e4*/ 	.byte	0x02, 0x4a
	.zero		1
	.zero		1


	//----- nvinfo : EIATTR_EXIT_INSTR_OFFSETS
	.align		4
        /*00e8*/ 	.byte	0x04, 0x1c
        /*00ea*/ 	.short	(.L_35 - .L_34)


	//   ....[0]....
.L_34:
        /*00ec*/ 	.word	0x00000070


	//   ....[1]....
        /*00f0*/ 	.word	0x000010d0


	//   ....[2]....
        /*00f4*/ 	.word	0x000010f0


	//   ....[3]....
        /*00f8*/ 	.word	0x000011f0


	//----- nvinfo : EIATTR_CRS_STACK_SIZE
	.align		4
.L_35:
        /*00fc*/ 	.byte	0x04, 0x1e
        /*00fe*/ 	.short	(.L_37 - .L_36)
.L_36:
        /*0100*/ 	.word	0x00000000


	//----- nvinfo : EIATTR_CBANK_PARAM_SIZE
	.align		4
.L_37:
        /*0104*/ 	.byte	0x03, 0x19
        /*0106*/ 	.short	0x005c


	//----- nvinfo : EIATTR_PARAM_CBANK
	.align		4
        /*0108*/ 	.byte	0x04, 0x0a
        /*010a*/ 	.short	(.L_39 - .L_38)
	.align		4
.L_38:
        /*010c*/ 	.word	index@(.nv.constant0._Z22t_v_alter_multispikev3PdS_PiS0_S_PKiPKdiidddi)
        /*0110*/ 	.short	0x0380
        /*0112*/ 	.short	0x005c


	//----- nvinfo : EIATTR_SW_WAR
	.align		4
.L_39:
        /*0114*/ 	.byte	0x04, 0x36
        /*0116*/ 	.short	(.L_41 - .L_40)
.L_40:
        /*0118*/ 	.word	0x00000008
.L_41:


//--------------------- .nv.callgraph             --------------------------
	.section	.nv.callgraph,"",@"SHT_CUDA_CALLGRAPH"
	.align	4
	.sectionentsize	8
	.align		4
        /*0000*/ 	.word	0x00000000
	.align		4
        /*0004*/ 	.word	0xffffffff
	.align		4
        /*0008*/ 	.word	0x00000000
	.align		4
        /*000c*/ 	.word	0xfffffffe
	.align		4
        /*0010*/ 	.word	0x00000000
	.align		4
        /*0014*/ 	.word	0xfffffffd
	.align		4
        /*0018*/ 	.word	0x00000000
	.align		4
        /*001c*/ 	.word	0xfffffffc


//--------------------- .text._Z22t_v_alter_multispikev3PdS_PiS0_S_PKiPKdiidddi --------------------------
	.section	.text._Z22t_v_alter_multispikev3PdS_PiS0_S_PKiPKdiidddi,"ax",@progbits
	.align	128
        .global         _Z22t_v_alter_multispikev3PdS_PiS0_S_PKiPKdiidddi
        .type           _Z22t_v_alter_multispikev3PdS_PiS0_S_PKiPKdiidddi,@function
        .size           _Z22t_v_alter_multispikev3PdS_PiS0_S_PKiPKdiidddi,(.L_x_14 - _Z22t_v_alter_multispikev3PdS_PiS0_S_PKiPKdiidddi)
        .other          _Z22t_v_alter_multispikev3PdS_PiS0_S_PKiPKdiidddi,@"STO_CUDA_ENTRY STV_DEFAULT"
_Z22t_v_alter_multispikev3PdS_PiS0_S_PKiPKdiidddi:
.text._Z22t_v_alter_multispikev3PdS_PiS0_S_PKiPKdiidddi:
[----:B------:R-:W-:Y:S01]  /*0000*/  LDC R1, c[0x0][0x37c] ;  /* 0x0000df00ff017b82 */ /* 0x000fe20000000800 */
[----:B------:R-:W0:Y:S07]  /*0010*/  S2R R3, SR_TID.X ;  /* 0x0000000000037919 */ /* 0x000e2e0000002100 */
[----:B------:R-:W0:Y:S01]  /*0020*/  S2UR UR4, SR_CTAID.X ;  /* 0x00000000000479c3 */ /* 0x000e220000002500 */
[----:B------:R-:W1:Y:S07]  /*0030*/  LDCU UR5, c[0x0][0x3bc] ;  /* 0x00007780ff0577ac */ /* 0x000e6e0008000800 */
[----:B------:R-:W0:Y:S02]  /*0040*/  LDC R4, c[0x0][0x360] ;  /* 0x0000d800ff047b82 */ /* 0x000e240000000800 */
[----:B0-----:R-:W-:-:S05]  /*0050*/  IMAD R4, R4, UR4, R3 ;  /* 0x0000000404047c24 */ /* 0x001fca000f8e0203 */
[----:B-1----:R-:W-:-:S13]  /*0060*/  ISETP.GE.AND P0, PT, R4, UR5, PT ;  /* 0x0000000504007c0c */ /* 0x002fda000bf06270 */
[----:B------:R-:W-:Y:S05]  /*0070*/  @P0 EXIT ;  /* 0x000000000000094d */ /* 0x000fea0003800000 */
[----:B------:R-:W0:Y:S01]  /*0080*/  LDCU UR6, c[0x0][0x3b8] ;  /* 0x00007700ff0677ac */ /* 0x000e220008000800 */
[----:B------:R-:W-:Y:S01]  /*0090*/  IMAD.MOV.U32 R36, RZ, RZ, RZ ;  /* 0x000000ffff247224 */ /* 0x000fe200078e00ff */
[----:B------:R-:W1:Y:S01]  /*00a0*/  LDCU.64 UR4, c[0x0][0x358] ;  /* 0x00006b00ff0477ac */ /* 0x000e620008000a00 */
[----:B0-----:R-:W-:Y:S01]  /*00b0*/  IMAD R41, R4, UR6, RZ ;  /* 0x0000000604297c24 */ /* 0x001fe2000f8e02ff */
[----:B------:R-:W-:-:S03]  /*00c0*/  UISETP.GE.AND UP0, UPT, UR6, 0x1, UPT ;  /* 0x000000010600788c */ /* 0x000fc6000bf06270 */
[----:B------:R-:W-:-:S04]  /*00d0*/  VIADD R3, R41, UR6 ;  /* 0x0000000629037c36 */ /* 0x000fc80008000000 */
[----:B------:R-:W-:-:S04]  /*00e0*/  VIADD R2, R3, 0xffffffff ;  /* 0xffffffff03027836 */ /* 0x000fc80000000000 */
[----:B------:R-:W0:Y:S02]  /*00f0*/  I2F.F64 R14, R2 ;  /* 0x00000002000e7312 */ /* 0x000e240000201c00 */
[----:B0-----:R-:W-:Y:S02]  /*0100*/  IMAD.MOV.U32 R8, RZ, RZ, R14 ;  /* 0x000000ffff087224 */ /* 0x001fe400078e000e */
[----:B------:R-:W-:Y:S01]  /*0110*/  IMAD.MOV.U32 R9, RZ, RZ, R15 ;  /* 0x000000ffff097224 */ /* 0x000fe200078e000f */
[----:B-1----:R-:W-:Y:S06]  /*0120*/  BRA.U !UP0, `(.L_x_0) ;  /* 0x0000000d088c7547 */ /* 0x002fec000b800000 */
[----:B------:R-:W-:Y:S01]  /*0130*/  VIADD R16, R41, 0x1 ;  /* 0x0000000129107836 */ /* 0x000fe20000000000 */
[----:B------:R-:W-:Y:S01]  /*0140*/  BSSY.RECONVERGENT B1, `(.L_x_1) ;  /* 0x00000a5000017945 */ /* 0x000fe20003800200 */
[----:B------:R-:W-:Y:S01]  /*0150*/  PLOP3.LUT P1, PT, PT, PT, PT, 0x8, 0x80 ;  /* 0x000000000080781c */ /* 0x000fe20003f2e170 */
[----:B------:R-:W-:Y:S01]  /*0160*/  IMAD.MOV.U32 R36, RZ, RZ, RZ ;  /* 0x000000ffff247224 */ /* 0x000fe200078e00ff */
[----:B------:R-:W-:Y:S01]  /*0170*/  PLOP3.LUT P0, PT, PT, PT, PT, 0x80, 0x8 ;  /* 0x000000000008781c */ /* 0x000fe20003f0f070 */
[----:B------:R-:W-:Y:S01]  /*0180*/  IMAD.MOV.U32 R37, RZ, RZ, 0x1 ;  /* 0x00000001ff257424 */ /* 0x000fe200078e00ff */
[----:B------:R-:W-:Y:S02]  /*0190*/  ISETP.GE.AND P2, PT, R16, R3, PT ;  /* 0x000000031000720c */ /* 0x000fe40003f46270 */
[----:B------:R-:W-:Y:S02]  /*01a0*/  CS2R R34, SRZ ;  /* 0x0000000000227805 */ /* 0x000fe4000001ff00 */
[----:B------:R-:W-:Y:S01]  /*01b0*/  VIMNMX R18, PT, PT, R3, R16, !PT ;  /* 0x0000001003127248 */ /* 0x000fe20007fe0100 */
[----:B------:R-:W-:Y:S01]  /*01c0*/  IMAD.MOV.U32 R13, RZ, RZ, 0x7fefffff ;  /* 0x7fefffffff0d7424 */ /* 0x000fe200078e00ff */
[----:B------:R-:W-:Y:S01]  /*01d0*/  PRMT R0, RZ, 0x7610, R0 ;  /* 0x00007610ff007816 */ /* 0x000fe20000000000 */
[----:B------:R-:W-:Y:S01]  /*01e0*/  IMAD.MOV.U32 R10, RZ, RZ, -0x1 ;  /* 0xffffffffff0a7424 */ /* 0x000fe200078e00ff */
[----:B------:R-:W-:Y:S01]  /*01f0*/  MOV R12, 0xffffffff ;  /* 0xffffffff000c7802 */ /* 0x000fe20000000f00 */
[----:B------:R-:W-:Y:S01]  /*0200*/  IMAD.MOV.U32 R11, RZ, RZ, -0x100001 ;  /* 0xffefffffff0b7424 */ /* 0x000fe200078e00ff */
[----:B------:R-:W-:Y:S01]  /*0210*/  CS2R R32, SRZ ;  /* 0x0000000000207805 */ /* 0x000fe2000001ff00 */
[----:B------:R-:W-:Y:S01]  /*0220*/  IMAD.MOV.U32 R8, RZ, RZ, R14 ;  /* 0x000000ffff087224 */ /* 0x000fe200078e000e */
[----:B------:R-:W-:Y:S01]  /*0230*/  CS2R R30, SRZ ;  /* 0x00000000001e7805 */ /* 0x000fe2000001ff00 */
[----:B------:R-:W-:Y:S01]  /*0240*/  IMAD.MOV.U32 R9, RZ, RZ, R15 ;  /* 0x000000ffff097224 */ /* 0x000fe200078e000f */
[----:B------:R-:W-:Y:S01]  /*0250*/  CS2R R6, SRZ ;  /* 0x0000000000067805 */ /* 0x000fe2000001ff00 */
[----:B------:R-:W-:Y:S01]  /*0260*/  IMAD.IADD R5, R18, 0x1, -R41 ;  /* 0x0000000112057824 */ /* 0x000fe200078e0a29 */
[----:B------:R-:W-:Y:S06]  /*0270*/  @P2 BRA `(.L_x_2) ;  /* 0x0000000800442947 */ /* 0x000fec0003800000 */
[----:B------:R-:W-:Y:S01]  /*0280*/  LOP3.LUT R40, R5, 0xfffffffe, RZ, 0xc0, !PT ;  /* 0xfffffffe05287812 */ /* 0x000fe200078ec0ff */
[----:B------:R-:W-:Y:S01]  /*0290*/  BSSY.RECONVERGENT B0, `(.L_x_3) ;  /* 0x000008c000007945 */ /* 0x000fe20003800200 */
[----:B------:R-:W-:Y:S01]  /*02a0*/  IMAD.MOV.U32 R41, RZ, RZ, R16 ;  /* 0x000000ffff297224 */ /* 0x000fe200078e0010 */
[----:B------:R-:W-:Y:S02]  /*02b0*/  PLOP3.LUT P0, PT, PT, PT, PT, 0x80, 0x8 ;  /* 0x000000000008781c */ /* 0x000fe40003f0f070 */
[----:B------:R-:W-:Y:S02]  /*02c0*/  CS2R R36, SRZ ;  /* 0x0000000000247805 */ /* 0x000fe4000001ff00 */
[----:B------:R-:W-:Y:S02]  /*02d0*/  PRMT R0, RZ, 0x7610, R0 ;  /* 0x00007610ff007816 */ /* 0x000fe40000000000 */
[----:B------:R-:W-:Y:S02]  /*02e0*/  CS2R R34, SRZ ;  /* 0x0000000000227805 */ /* 0x000fe4000001ff00 */
[----:B------:R-:W-:Y:S01]  /*02f0*/  MOV R12, 0xffffffff ;  /* 0xffffffff000c7802 */ /* 0x000fe20000000f00 */
[----:B------:R-:W-:Y:S01]  /*0300*/  IMAD.MOV.U32 R13, RZ, RZ, 0x7fefffff ;  /* 0x7fefffffff0d7424 */ /* 0x000fe200078e00ff */
[----:B------:R-:W-:Y:S01]  /*0310*/  CS2R R16, SRZ ;  /* 0x0000000000107805 */ /* 0x000fe2000001ff00 */
[----:B------:R-:W-:-:S02]  /*0320*/  IMAD.MOV.U32 R10, RZ, RZ, -0x1 ;  /* 0xffffffffff0a7424 */ /* 0x000fc400078e00ff */
[----:B------:R-:W-:Y:S02]  /*0330*/  IMAD.MOV.U32 R11, RZ, RZ, -0x100001 ;  /* 0xffefffffff0b7424 */ /* 0x000fe400078e00ff */
[----:B------:R-:W-:Y:S02]  /*0340*/  IMAD.MOV.U32 R8, RZ, RZ, R14 ;  /* 0x000000ffff087224 */ /* 0x000fe400078e000e */
[----:B------:R-:W-:Y:S02]  /*0350*/  IMAD.MOV.U32 R9, RZ, RZ, R15 ;  /* 0x000000ffff097224 */ /* 0x000fe400078e000f */
[----:B------:R-:W-:-:S07]  /*0360*/  IMAD.MOV R40, RZ, RZ, -R40 ;  /* 0x000000ffff287224 */ /* 0x000fce00078e0a28 */
.L_x_9:
[----:B------:R-:W0:Y:S01]  /*0370*/  LDC.64 R24, c[0x0][0x3b0] ;  /* 0x0000ec00ff187b82 */ /* 0x000e220000000a00 */
[----:B--2---:R-:W-:-:S07]  /*0380*/  VIADD R43, R41, 0xffffffff ;  /* 0xffffffff292b7836 */ /* 0x004fce0000000000 */
[----:B-1----:R-:W1:Y:S08]  /*0390*/  LDC.64 R26, c[0x0][0x3c0] ;  /* 0x0000f000ff1a7b82 */ /* 0x002e700000000a00 */
[----:B------:R-:W2:Y:S01]  /*03a0*/  LDC.64 R28, c[0x0][0x3c8] ;  /* 0x0000f200ff1c7b82 */ /* 0x000ea20000000a00 */
[----:B0-----:R-:W-:-:S07]  /*03b0*/  IMAD.WIDE R24, R43, 0x8, R24 ;  /* 0x000000082b187825 */ /* 0x001fce00078e0218 */
[----:B------:R-:W0:Y:S01]  /*03c0*/  LDC.64 R18, c[0x0][0x3d0] ;  /* 0x0000f400ff127b82 */ /* 0x000e220000000a00 */
[----:B---3--:R-:W3:Y:S01]  /*03d0*/  LDG.E.64 R20, desc[UR4][R24.64] ;  /* 0x0000000418147981 */ /* 0x008ee2000c1e1b00 */
[----:B------:R-:W-:Y:S01]  /*03e0*/  VIADD R44, R36, 0x1 ;  /* 0x00000001242c7836 */ /* 0x000fe20000000000 */
[----:B-1----:R-:W-:-:S05]  /*03f0*/  DMUL R30, R30, R26 ;  /* 0x0000001a1e1e7228 */ /* 0x002fca0000000000 */
[----:B------:R-:W1:Y:S01]  /*0400*/  LDC R42, c[0x0][0x3d8] ;  /* 0x0000f600ff2a7b82 */ /* 0x000e620000000800 */
[----:B------:R-:W-:Y:S02]  /*0410*/  DMUL R34, R34, R26 ;  /* 0x0000001a22227228 */ /* 0x000fe40000000000 */
[----:B--2---:R-:W-:Y:S02]  /*0420*/  DMUL R32, R32, R28 ;  /* 0x0000001c20207228 */ /* 0x004fe40000000000 */
[----:B---3--:R-:W-:Y:S02]  /*0430*/  DADD R22, R30, R20 ;  /* 0x000000001e167229 */ /* 0x008fe40000000014 */
[----:B------:R-:W-:-:S08]  /*0440*/  DSETP.NEU.AND P1, PT, R20, RZ, PT ;  /* 0x000000ff1400722a */ /* 0x000fd00003f2d000 */
[----:B------:R-:W-:Y:S02]  /*0450*/  FSEL R30, R22, R30, P1 ;  /* 0x0000001e161e7208 */ /* 0x000fe40000800000 */
[----:B------:R-:W-:Y:S01]  /*0460*/  FSEL R31, R23, R31, P1 ;  /* 0x0000001f171f7208 */ /* 0x000fe20000800000 */
[----:B------:R-:W-:Y:S02]  /*0470*/  DADD R22, R32, R20 ;  /* 0x0000000020167229 */ /* 0x000fe40000000014 */
[----:B0-----:R-:W-:-:S08]  /*0480*/  DADD R20, R34, R18 ;  /* 0x0000000022147229 */ /* 0x001fd00000000012 */
[----:B------:R-:W-:Y:S01]  /*0490*/  FSEL R32, R22, R32, P1 ;  /* 0x0000002016207208 */ /* 0x000fe20000800000 */
[----:B------:R-:W-:Y:S01]  /*04a0*/  IMAD.MOV.U32 R22, RZ, RZ, 0x1 ;  /* 0x00000001ff167424 */ /* 0x000fe200078e00ff */
[----:B------:R-:W-:Y:S02]  /*04b0*/  FSEL R33, R23, R33, P1 ;  /* 0x0000002117217208 */ /* 0x000fe40000800000 */
[----:B------:R-:W-:Y:S02]  /*04c0*/  FSEL R34, R34, R20, P0 ;  /* 0x0000001422227208 */ /* 0x000fe40000000000 */
[----:B------:R-:W-:Y:S02]  /*04d0*/  FSEL R35, R35, R21, P0 ;  /* 0x0000001523237208 */ /* 0x000fe40000000000 */
[----:B------:R-:W-:Y:S01]  /*04e0*/  DADD R20, R30, -R32 ;  /* 0x000000001e147229 */ /* 0x000fe20000000820 */
[----:B------:R-:W-:-:S07]  /*04f0*/  ISETP.GE.AND P0, PT, R43, R2, PT ;  /* 0x000000022b00720c */ /* 0x000fce0003f06270 */
[----:B------:R-:W-:-:S08]  /*0500*/  DADD R20, -R34, R20 ;  /* 0x0000000022147229 */ /* 0x000fd00000000114 */
[----:B------:R-:W-:-:S14]  /*0510*/  DSETP.GT.AND P1, PT, R20, R18, PT ;  /* 0x000000121400722a */ /* 0x000fdc0003f24000 */
[----:B------:R-:W-:Y:S01]  /*0520*/  @P1 MOV R45, RZ ;  /* 0x000000ff002d1202 */ /* 0x000fe20000000f00 */
[----:B------:R-:W-:Y:S01]  /*0530*/  @!P1 VIADD R45, R37, 0x1 ;  /* 0x00000001252d9836 */ /* 0x000fe20000000000 */
[----:B------:R-:W-:Y:S01]  /*0540*/  @P1 PRMT R0, R22, 0x7610, R0 ;  /* 0x0000761016001816 */ /* 0x000fe20000000000 */
[----:B------:R-:W-:Y:S02]  /*0550*/  @P1 IMAD.MOV.U32 R38, RZ, RZ, 0x0 ;  /* 0x00000000ff261424 */ /* 0x000fe400078e00ff */
[----:B------:R-:W-:Y:S01]  /*0560*/  @P1 IMAD.MOV.U32 R39, RZ, RZ, 0x3ff00000 ;  /* 0x3ff00000ff271424 */ /* 0x000fe200078e00ff */
[----:B-1----:R-:W-:Y:S02]  /*0570*/  ISETP.GE.OR P0, PT, R45, R42, P0 ;  /* 0x0000002a2d00720c */ /* 0x002fe40000706670 */
[----:B------:R-:W-:-:S04]  /*0580*/  LOP3.LUT R22, R0, 0xff, RZ, 0xc0, !PT ;  /* 0x000000ff00167812 */ /* 0x000fc800078ec0ff */
[----:B------:R-:W-:Y:S02]  /*0590*/  ISETP.EQ.AND P0, PT, R22, 0x1, P0 ;  /* 0x000000011600780c */ /* 0x000fe40000702270 */
[----:B------:R-:W0:Y:S11]  /*05a0*/  LDC.64 R22, c[0x0][0x388] ;  /* 0x0000e200ff167b82 */ /* 0x000e360000000a00 */
[----:B------:R-:W-:-:S02]  /*05b0*/  @!P0 IMAD.MOV R44, RZ, RZ, R36 ;  /* 0x000000ffff2c8224 */ /* 0x000fc400078e0224 */
[----:B------:R-:W1:Y:S01]  /*05c0*/  @P1 LDC.64 R36, c[0x0][0x380] ;  /* 0x0000e000ff241b82 */ /* 0x000e620000000a00 */
[----:B0-----:R-:W-:-:S05]  /*05d0*/  IMAD.WIDE R22, R43, 0x8, R22 ;  /* 0x000000082b167825 */ /* 0x001fca00078e0216 */
[----:B------:R-:W-:Y:S01]  /*05e0*/  STG.E.64 desc[UR4][R22.64], R20 ;  /* 0x0000001416007986 */ /* 0x000fe2000c101b04 */
[----:B-1----:R-:W-:-:S05]  /*05f0*/  @P1 IMAD.WIDE R36, R43, 0x8, R36 ;  /* 0x000000082b241825 */ /* 0x002fca00078e0224 */
[----:B------:R0:W-:Y:S04]  /*0600*/  @P1 STG.E.64 desc[UR4][R36.64], R38 ;  /* 0x0000002624001986 */ /* 0x0001e8000c101b04 */
[----:B------:R-:W2:Y:S01]  /*0610*/  LDG.E.64 R24, desc[UR4][R24.64+0x8] ;  /* 0x0000080418187981 */ /* 0x000ea2000c1e1b00 */
[----:B------:R-:W-:Y:S01]  /*0620*/  DMUL R28, R32, R28 ;  /* 0x0000001c201c7228 */ /* 0x000fe20000000000 */
[----:B------:R-:W-:Y:S01]  /*0630*/  BSSY.RECONVERGENT B2, `(.L_x_4) ;  /* 0x0000021000027945 */ /* 0x000fe20003800200 */
[----:B------:R-:W-:Y:S01]  /*0640*/  DSETP.GT.AND P2, PT, R6, R20, PT ;  /* 0x000000140600722a */ /* 0x000fe20003f44000 */
[----:B------:R-:W-:-:S05]  /*0650*/  SEL R0, R0, RZ, !P0 ;  /* 0x000000ff00007207 */ /* 0x000fca0004000000 */
[----:B------:R-:W-:Y:S02]  /*0660*/  DSETP.LEU.OR P2, PT, R16, RZ, !P2 ;  /* 0x000000ff1000722a */ /* 0x000fe4000574b400 */
[-C--:B0-----:R-:W-:Y:S02]  /*0670*/  DMUL R36, R30, R26.reuse ;  /* 0x0000001a1e247228 */ /* 0x081fe40000000000 */
[----:B------:R-:W-:-:S06]  /*0680*/  DMUL R26, R34, R26 ;  /* 0x0000001a221a7228 */ /* 0x000fcc0000000000 */
[--C-:B--2---:R-:W-:Y:S02]  /*0690*/  DADD R30, R36, R24.reuse ;  /* 0x00000000241e7229 */ /* 0x104fe40000000018 */
[----:B------:R-:W-:Y:S02]  /*06a0*/  DADD R32, R28, R24 ;  /* 0x000000001c207229 */ /* 0x000fe40000000018 */
[----:B------:R-:W-:Y:S02]  /*06b0*/  DSETP.NEU.AND P3, PT, R24, RZ, PT ;  /* 0x000000ff1800722a */ /* 0x000fe40003f6d000 */
[----:B------:R-:W-:-:S04]  /*06c0*/  DADD R24, R26, R18 ;  /* 0x000000001a187229 */ /* 0x000fc80000000012 */
[----:B------:R-:W-:Y:S02]  /*06d0*/  FSEL R30, R30, R36, P3 ;  /* 0x000000241e1e7208 */ /* 0x000fe40001800000 */
[----:B------:R-:W-:Y:S02]  /*06e0*/  FSEL R31, R31, R37, P3 ;  /* 0x000000251f1f7208 */ /* 0x000fe40001800000 */
[----:B------:R-:W-:Y:S02]  /*06f0*/  FSEL R32, R32, R28, P3 ;  /* 0x0000001c20207208 */ /* 0x000fe40001800000 */
[----:B------:R-:W-:Y:S02]  /*0700*/  FSEL R33, R33, R29, P3 ;  /* 0x0000001d21217208 */ /* 0x000fe40001800000 */
[----:B------:R-:W-:Y:S02]  /*0710*/  FSEL R34, R26, R24, !P1 ;  /* 0x000000181a227208 */ /* 0x000fe40004800000 */
[----:B------:R-:W-:-:S02]  /*0720*/  FSEL R35, R27, R25, !P1 ;  /* 0x000000191b237208 */ /* 0x000fc40004800000 */
[----:B------:R-:W-:Y:S01]  /*0730*/  DADD R16, R30, -R32 ;  /* 0x000000001e107229 */ /* 0x000fe20000000820 */
[----:B----4-:R-:W-:Y:S10]  /*0740*/  @P2 BRA `(.L_x_5) ;  /* 0x00000000003c2947 */ /* 0x010ff40003800000 */
[----:B------:R-:W-:-:S06]  /*0750*/  DSETP.GEU.AND P0, PT, R6, R12, PT ;  /* 0x0000000c0600722a */ /* 0x000fcc0003f0e000 */
[----:B------:R-:W-:-:S14]  /*0760*/  DSETP.LEU.OR P0, PT, R6, R18, P0 ;  /* 0x000000120600722a */ /* 0x000fdc000070b400 */
[----:B------:R-:W-:Y:S01]  /*0770*/  @!P0 IADD3 R24, PT, PT, R41, -0x2, RZ ;  /* 0xfffffffe29188810 */ /* 0x000fe20007ffe0ff */
[----:B------:R-:W-:Y:S02]  /*0780*/  @!P0 IMAD.MOV.U32 R12, RZ, RZ, R6 ;  /* 0x000000ffff0c8224 */ /* 0x000fe400078e0006 */
[----:B------:R-:W-:Y:S01]  /*0790*/  @!P0 IMAD.MOV.U32 R13, RZ, RZ, R7 ;  /* 0x000000ffff0d8224 */ /* 0x000fe200078e0007 */
[----:B------:R0:W1:Y:S01]  /*07a0*/  @!P0 I2F.F64 R14, R24 ;  /* 0x00000018000e8312 */ /* 0x0000620000201c00 */
[----:B------:R-:W-:Y:S05]  /*07b0*/  @!P0 BRA `(.L_x_5) ;  /* 0x0000000000208947 */ /* 0x000fea0003800000 */
[----:B------:R-:W-:Y:S01]  /*07c0*/  DSETP.GT.AND P0, PT, R6, R10, PT ;  /* 0x0000000a0600722a */ /* 0x000fe20003f04000 */
[----:B------:R-:W-:-:S05]  /*07d0*/  LOP3.LUT P1, RZ, R0, 0xff, RZ, 0xc0, !PT ;  /* 0x000000ff00ff7812 */ /* 0x000fca000782c0ff */
[----:B------:R-:W-:-:S06]  /*07e0*/  DSETP.GTU.OR P0, PT, R6, R18, !P0 ;  /* 0x000000120600722a */ /* 0x000fcc000470c400 */
[----:B------:R-:W-:-:S13]  /*07f0*/  PLOP3.LUT P0, PT, P0, P1, PT, 0xf8, 0x8f ;  /* 0x00000000008f781c */ /* 0x000fda0000703f70 */
[----:B0-----:R-:W-:Y:S02]  /*0800*/  @!P0 VIADD R24, R41, 0xfffffffe ;  /* 0xfffffffe29188836 */ /* 0x001fe40000000000 */
[----:B------:R-:W-:Y:S02]  /*0810*/  @!P0 IMAD.MOV.U32 R10, RZ, RZ, R20 ;  /* 0x000000ffff0a8224 */ /* 0x000fe400078e0014 */
[----:B------:R2:W3:Y:S01]  /*0820*/  @!P0 I2F.F64 R8, R24 ;  /* 0x0000001800088312 */ /* 0x0004e20000201c00 */
[----:B------:R-:W-:-:S07]  /*0830*/  @!P0 IMAD.MOV.U32 R11, RZ, RZ, R21 ;  /* 0x000000ffff0b8224 */ /* 0x000fce00078e0015 */
.L_x_5:
[----:B------:R-:W-:Y:S05]  /*0840*/  BSYNC.RECONVERGENT B2 ;  /* 0x0000000000027941 */ /* 0x000fea0003800200 */
.L_x_4:
[----:B0-2---:R-:W-:Y:S01]  /*0850*/  IMAD.MOV.U32 R24, RZ, RZ, R6 ;  /* 0x000000ffff187224 */ /* 0x005fe200078e0006 */
[----:B------:R-:W-:Y:S01]  /*0860*/  MOV R25, R7 ;  /* 0x0000000700197202 */ /* 0x000fe20000000f00 */
[----:B------:R-:W-:Y:S01]  /*0870*/  DADD R6, -R34, R16 ;  /* 0x0000000022067229 */ /* 0x000fe20000000110 */
[----:B------:R-:W-:Y:S01]  /*0880*/  IMAD.MOV.U32 R26, RZ, RZ, 0x1 ;  /* 0x00000001ff1a7424 */ /* 0x000fe200078e00ff */
[----:B------:R-:W-:Y:S01]  /*0890*/  ISETP.GE.AND P1, PT, R41, R2, PT ;  /* 0x000000022900720c */ /* 0x000fe20003f26270 */
[----:B------:R-:W-:Y:S01]  /*08a0*/  VIADD R40, R40, 0x2 ;  /* 0x0000000228287836 */ /* 0x000fe20000000000 */
[----:B------:R-:W-:Y:S01]  /*08b0*/  BSSY.RECONVERGENT B2, `(.L_x_6) ;  /* 0x0000026000027945 */ /* 0x000fe20003800200 */
[----:B------:R-:W-:Y:S02]  /*08c0*/  IADD3 R36, PT, PT, R44, 0x1, RZ ;  /* 0x000000012c247810 */ /* 0x000fe40007ffe0ff */
[----:B------:R0:W-:Y:S01]  /*08d0*/  STG.E.64 desc[UR4][R22.64+0x8], R6 ;  /* 0x0000080616007986 */ /* 0x0001e2000c101b04 */
[----:B------:R-:W-:Y:S01]  /*08e0*/  DSETP.GT.AND P0, PT, R6, R18, PT ;  /* 0x000000120600722a */ /* 0x000fe20003f04000 */
[----:B------:R-:W-:Y:S01]  /*08f0*/  ISETP.NE.AND P3, PT, R40, RZ, PT ;  /* 0x000000ff2800720c */ /* 0x000fe20003f65270 */
[----:B------:R-:W-:-:S06]  /*0900*/  DSETP.GT.AND P2, PT, R20, R6, PT ;  /* 0x000000061400722a */ /* 0x000fcc0003f44000 */
[----:B------:R-:W-:-:S06]  /*0910*/  DSETP.LEU.OR P2, PT, R20, R24, !P2 ;  /* 0x000000181400722a */ /* 0x000fcc000574b400 */
[----:B------:R-:W2:Y:S01]  /*0920*/  @P0 LDC.64 R16, c[0x0][0x380] ;  /* 0x0000e000ff100b82 */ /* 0x000ea20000000a00 */
[----:B------:R-:W-:Y:S01]  /*0930*/  @P0 IMAD.MOV.U32 R37, RZ, RZ, RZ ;  /* 0x000000ffff250224 */ /* 0x000fe200078e00ff */
[----:B------:R-:W-:Y:S01]  /*0940*/  @P0 PRMT R0, R26, 0x7610, R0 ;  /* 0x000076101a000816 */ /* 0x000fe20000000000 */
[----:B------:R-:W-:Y:S02]  /*0950*/  @!P0 VIADD R37, R45, 0x1 ;  /* 0x000000012d258836 */ /* 0x000fe40000000000 */
[----:B------:R-:W-:Y:S01]  /*0960*/  @P0 IMAD.MOV.U32 R26, RZ, RZ, 0x0 ;  /* 0x00000000ff1a0424 */ /* 0x000fe200078e00ff */
[----:B------:R-:W-:Y:S01]  /*0970*/  LOP3.LUT R28, R0, 0xff, RZ, 0xc0, !PT ;  /* 0x000000ff001c7812 */ /* 0x000fe200078ec0ff */
[----:B------:R-:W-:Y:S01]  /*0980*/  @P0 IMAD.MOV.U32 R27, RZ, RZ, 0x3ff00000 ;  /* 0x3ff00000ff1b0424 */ /* 0x000fe200078e00ff */
[----:B------:R-:W-:-:S04]  /*0990*/  ISETP.GE.OR P1, PT, R37, R42, P1 ;  /* 0x0000002a2500720c */ /* 0x000fc80000f26670 */
[----:B------:R-:W-:-:S04]  /*09a0*/  ISETP.EQ.AND P1, PT, R28, 0x1, P1 ;  /* 0x000000011c00780c */ /* 0x000fc80000f22270 */
[----:B------:R-:W-:Y:S01]  /*09b0*/  SEL R0, R0, RZ, !P1 ;  /* 0x000000ff00007207 */ /* 0x000fe20004800000 */
[----:B--2---:R-:W-:-:S08]  /*09c0*/  @P0 IMAD.WIDE R16, R43, 0x8, R16 ;  /* 0x000000082b100825 */ /* 0x004fd000078e0210 */
[----:B------:R-:W-:Y:S01]  /*09d0*/  @!P1 IMAD.MOV R36, RZ, RZ, R44 ;  /* 0x000000ffff249224 */ /* 0x000fe200078e022c */
[----:B------:R0:W-:Y:S01]  /*09e0*/  @P0 STG.E.64 desc[UR4][R16.64+0x8], R26 ;  /* 0x0000081a10000986 */ /* 0x0001e2000c101b04 */
[----:B------:R-:W-:Y:S01]  /*09f0*/  PLOP3.LUT P0, PT, P0, PT, PT, 0x8, 0x80 ;  /* 0x000000000080781c */ /* 0x000fe2000070e170 */
[----:B------:R-:W-:-:S12]  /*0a00*/  @P2 BRA `(.L_x_7) ;  /* 0x0000000000402947 */ /* 0x000fd80003800000 */
[C---:B------:R-:W-:Y:S02]  /*0a10*/  DSETP.GEU.AND P1, PT, R20.reuse, R12, PT ;  /* 0x0000000c1400722a */ /* 0x040fe40003f2e000 */
[----:B------:R-:W-:-:S14]  /*0a20*/  DSETP.GT.AND P2, PT, R20, R18, PT ;  /* 0x000000121400722a */ /* 0x000fdc0003f44000 */
[----:B------:R-:W-:Y:S05]  /*0a30*/  @!P1 BRA P2, `(.L_x_8) ;  /* 0x0000000000289947 */ /* 0x000fea0001000000 */
[----:B------:R-:W-:Y:S01]  /*0a40*/  DSETP.GT.AND P1, PT, R20, R10, PT ;  /* 0x0000000a1400722a */ /* 0x000fe20003f24000 */
[----:B0-----:R-:W3:Y:S01]  /*0a50*/  I2F.F64 R16, R43 ;  /* 0x0000002b00107312 */ /* 0x001ee20000201c00 */
[----:B------:R-:W-:-:S04]  /*0a60*/  LOP3.LUT P2, RZ, R0, 0xff, RZ, 0xc0, !PT ;  /* 0x000000ff00ff7812 */ /* 0x000fc8000784c0ff */
[----:B------:R-:W-:-:S06]  /*0a70*/  DSETP.LE.AND P1, PT, R20, R18, P1 ;  /* 0x000000121400722a */ /* 0x000fcc0000f23000 */
[----:B------:R-:W-:-:S04]  /*0a80*/  PLOP3.LUT P1, PT, P1, P2, PT, 0x20, 0x2 ;  /* 0x000000000002781c */ /* 0x000fc80000f24470 */
[----:B------:R-:W-:Y:S02]  /*0a90*/  FSEL R11, R7, R11, P1 ;  /* 0x0000000b070b7208 */ /* 0x000fe40000800000 */
[----:B------:R-:W-:Y:S02]  /*0aa0*/  FSEL R10, R6, R10, P1 ;  /* 0x0000000a060a7208 */ /* 0x000fe40000800000 */
[----:B---3--:R-:W-:Y:S02]  /*0ab0*/  FSEL R8, R16, R8, P1 ;  /* 0x0000000810087208 */ /* 0x008fe40000800000 */
[----:B------:R-:W-:Y:S01]  /*0ac0*/  FSEL R9, R17, R9, P1 ;  /* 0x0000000911097208 */ /* 0x000fe20000800000 */
[----:B------:R-:W-:Y:S06]  /*0ad0*/  BRA `(.L_x_7) ;  /* 0x00000000000c7947 */ /* 0x000fec0003800000 */
.L_x_8:
[----:B-1----:R2:W4:Y:S01]  /*0ae0*/  I2F.F64 R14, R43 ;  /* 0x0000002b000e7312 */ /* 0x0025220000201c00 */
[----:B------:R-:W-:Y:S02]  /*0af0*/  IMAD.MOV.U32 R12, RZ, RZ, R20 ;  /* 0x000000ffff0c7224 */ /* 0x000fe400078e0014 */
[----:B------:R-:W-:-:S07]  /*0b00*/  IMAD.MOV.U32 R13, RZ, RZ, R21 ;  /* 0x000000ffff0d7224 */ /* 0x000fce00078e0015 */
.L_x_7:
[----:B------:R-:W-:Y:S05]  /*0b10*/  BSYNC.RECONVERGENT B2 ;  /* 0x0000000000027941 */ /* 0x000fea0003800200 */
.L_x_6:
[----:B0-----:R-:W-:Y:S01]  /*0b20*/  DADD R16, R6, -R20 ;  /* 0x0000000006107229 */ /* 0x001fe20000000814 */
[----:B------:R-:W-:Y:S01]  /*0b30*/  VIADD R41, R41, 0x2 ;  /* 0x0000000229297836 */ /* 0x000fe20000000000 */
[----:B------:R-:W-:Y:S09]  /*0b40*/  @P3 BRA `(.L_x_9) ;  /* 0xfffffff800083947 */ /* 0x000ff2000383ffff */
[----:B------:R-:W-:Y:S05]  /*0b50*/  BSYNC.RECONVERGENT B0 ;  /* 0x0000000000007941 */ /* 0x000fea0003800200 */
.L_x_3:
[----:B------:R-:W-:Y:S01]  /*0b60*/  DSETP.GT.AND P1, PT, R16, RZ, PT ;  /* 0x000000ff1000722a */ /* 0x000fe20003f24000 */
[----:B------:R-:W-:Y:S02]  /*0b70*/  VIADD R37, R37, 0x1 ;  /* 0x0000000125257836 */ /* 0x000fe40000000000 */
[----:B------:R-:W-:-:S11]  /*0b80*/  VIADD R41, R41, 0xffffffff ;  /* 0xffffffff29297836 */ /* 0x000fd60000000000 */
.L_x_2:
[----:B------:R-:W-:Y:S05]  /*0b90*/  BSYNC.RECONVERGENT B1 ;  /* 0x0000000000017941 */ /* 0x000fea0003800200 */
.L_x_1:
[----:B------:R-:W-:Y:S01]  /*0ba0*/  LOP3.LUT R5, R5, 0x1, RZ, 0xc0, !PT ;  /* 0x0000000105057812 */ /* 0x000fe200078ec0ff */
[----:B------:R-:W-:Y:S03]  /*0bb0*/  BSSY.RECONVERGENT B0, `(.L_x_0) ;  /* 0x000003a000007945 */ /* 0x000fe60003800200 */
[----:B------:R-:W-:-:S13]  /*0bc0*/  ISETP.NE.U32.AND P2, PT, R5, 0x1, PT ;  /* 0x000000010500780c */ /* 0x000fda0003f45070 */
[----:B------:R-:W-:Y:S05]  /*0bd0*/  @P2 BRA `(.L_x_10) ;  /* 0x0000000000dc2947 */ /* 0x000fea0003800000 */
[----:B------:R-:W0:Y:S01]  /*0be0*/  LDC.64 R18, c[0x0][0x3b0] ;  /* 0x0000ec00ff127b82 */ /* 0x000e220000000a00 */
[----:B------:R-:W5:Y:S01]  /*0bf0*/  LDCU.128 UR8, c[0x0][0x3c0] ;  /* 0x00007800ff0877ac */ /* 0x000f620008000c00 */
[----:B------:R-:W1:Y:S06]  /*0c00*/  LDCU UR6, c[0x0][0x3d8] ;  /* 0x00007b00ff0677ac */ /* 0x000e6c0008000800 */
[----:B------:R-:W2:Y:S01]  /*0c10*/  LDC.64 R16, c[0x0][0x3d0] ;  /* 0x0000f400ff107b82 */ /* 0x000ea20000000a00 */
[----:B0-----:R-:W-:-:S06]  /*0c20*/  IMAD.WIDE R18, R41, 0x8, R18 ;  /* 0x0000000829127825 */ /* 0x001fcc00078e0212 */
[----:B------:R-:W3:Y:S01]  /*0c30*/  LDG.E.64 R18, desc[UR4][R18.64] ;  /* 0x0000000412127981 */ /* 0x000ee2000c1e1b00 */
[----:B-----5:R-:W-:Y:S01]  /*0c40*/  DMUL R30, R30, UR8 ;  /* 0x000000081e1e7c28 */ /* 0x020fe20008000000 */
[----:B------:R-:W-:Y:S01]  /*0c50*/  MOV R5, 0x1 ;  /* 0x0000000100057802 */ /* 0x000fe20000000f00 */
[----:B------:R-:W-:Y:S02]  /*0c60*/  DMUL R32, R32, UR10 ;  /* 0x0000000a20207c28 */ /* 0x000fe40008000000 */
[----:B------:R-:W-:-:S08]  /*0c70*/  DMUL R34, R34, UR8 ;  /* 0x0000000822227c28 */ /* 0x000fd00008000000 */
[----:B--2---:R-:W-:Y:S02]  /*0c80*/  DADD R24, R34, R16 ;  /* 0x0000000022187229 */ /* 0x004fe40000000010 */
[--C-:B---3--:R-:W-:Y:S02]  /*0c90*/  DADD R20, R30, R18.reuse ;  /* 0x000000001e147229 */ /* 0x108fe40000000012 */
[----:B------:R-:W-:Y:S02]  /*0ca0*/  DADD R22, R32, R18 ;  /* 0x0000000020167229 */ /* 0x000fe40000000012 */
[----:B------:R-:W-:-:S06]  /*0cb0*/  DSETP.NEU.AND P2, PT, R18, RZ, PT ;  /* 0x000000ff1200722a */ /* 0x000fcc0003f4d000 */
[----:B------:R-:W-:Y:S02]  /*0cc0*/  FSEL R20, R20, R30, P2 ;  /* 0x0000001e14147208 */ /* 0x000fe40001000000 */
[----:B------:R-:W-:Y:S02]  /*0cd0*/  FSEL R21, R21, R31, P2 ;  /* 0x0000001f15157208 */ /* 0x000fe40001000000 */
[----:B------:R-:W-:Y:S02]  /*0ce0*/  FSEL R18, R22, R32, P2 ;  /* 0x0000002016127208 */ /* 0x000fe40001000000 */
[----:B------:R-:W-:-:S06]  /*0cf0*/  FSEL R19, R23, R33, P2 ;  /* 0x0000002117137208 */ /* 0x000fcc0001000000 */
[----:B------:R-:W-:Y:S01]  /*0d00*/  DADD R18, R20, -R18 ;  /* 0x0000000014127229 */ /* 0x000fe20000000812 */
[----:B------:R-:W-:Y:S02]  /*0d10*/  FSEL R20, R34, R24, P0 ;  /* 0x0000001822147208 */ /* 0x000fe40000000000 */
[----:B------:R-:W-:Y:S02]  /*0d20*/  FSEL R21, R35, R25, P0 ;  /* 0x0000001923157208 */ /* 0x000fe40000000000 */
[----:B------:R-:W-:-:S04]  /*0d30*/  ISETP.GE.AND P0, PT, R41, R2, PT ;  /* 0x000000022900720c */ /* 0x000fc80003f06270 */
[----:B------:R-:W-:Y:S01]  /*0d40*/  DADD R18, R18, -R20 ;  /* 0x0000000012127229 */ /* 0x000fe20000000814 */
[----:B------:R-:W0:Y:S07]  /*0d50*/  LDC.64 R20, c[0x0][0x388] ;  /* 0x0000e200ff147b82 */ /* 0x000e2e0000000a00 */
[----:B------:R-:W-:Y:S02]  /*0d60*/  DSETP.GT.AND P2, PT, R18, R16, PT ;  /* 0x000000101200722a */ /* 0x000fe40003f44000 */
[----:B------:R-:W-:-:S12]  /*0d70*/  DSETP.LEU.OR P1, PT, R6, R18, !P1 ;  /* 0x000000120600722a */ /* 0x000fd80004f2b400 */
[----:B------:R-:W2:Y:S01]  /*0d80*/  @P2 LDC.64 R22, c[0x0][0x380] ;  /* 0x0000e000ff162b82 */ /* 0x000ea20000000a00 */
[----:B------:R-:W-:Y:S01]  /*0d90*/  @P2 IMAD.MOV.U32 R37, RZ, RZ, RZ ;  /* 0x000000ffff252224 */ /* 0x000fe200078e00ff */
[----:B------:R-:W-:Y:S01]  /*0da0*/  @P2 PRMT R0, R5, 0x7610, R0 ;  /* 0x0000761005002816 */ /* 0x000fe20000000000 */
[----:B------:R-:W-:Y:S02]  /*0db0*/  @P2 IMAD.MOV.U32 R24, RZ, RZ, 0x0 ;  /* 0x00000000ff182424 */ /* 0x000fe400078e00ff */
[----:B0-----:R-:W-:Y:S01]  /*0dc0*/  IMAD.WIDE R20, R41, 0x8, R20 ;  /* 0x0000000829147825 */ /* 0x001fe200078e0214 */
[----:B-1----:R-:W-:Y:S02]  /*0dd0*/  ISETP.GE.OR P0, PT, R37, UR6, P0 ;  /* 0x0000000625007c0c */ /* 0x002fe40008706670 */
[----:B------:R-:W-:Y:S01]  /*0de0*/  LOP3.LUT R2, R0, 0xff, RZ, 0xc0, !PT ;  /* 0x000000ff00027812 */ /* 0x000fe200078ec0ff */
[----:B------:R-:W-:Y:S01]  /*0df0*/  @P2 IMAD.MOV.U32 R25, RZ, RZ, 0x3ff00000 ;  /* 0x3ff00000ff192424 */ /* 0x000fe200078e00ff */
[----:B------:R0:W-:Y:S01]  /*0e00*/  STG.E.64 desc[UR4][R20.64], R18 ;  /* 0x0000001214007986 */ /* 0x0001e2000c101b04 */
[----:B------:R-:W-:Y:S01]  /*0e10*/  VIADD R0, R36, 0x1 ;  /* 0x0000000124007836 */ /* 0x000fe20000000000 */
[----:B------:R-:W-:Y:S01]  /*0e20*/  ISETP.EQ.AND P0, PT, R2, 0x1, P0 ;  /* 0x000000010200780c */ /* 0x000fe20000702270 */
[----:B--2---:R-:W-:-:S12]  /*0e30*/  @P2 IMAD.WIDE R22, R41, 0x8, R22 ;  /* 0x0000000829162825 */ /* 0x004fd800078e0216 */
[----:B------:R-:W-:Y:S01]  /*0e40*/  @!P0 IMAD.MOV R0, RZ, RZ, R36 ;  /* 0x000000ffff008224 */ /* 0x000fe200078e0224 */
[----:B------:R0:W-:Y:S03]  /*0e50*/  @P2 STG.E.64 desc[UR4][R22.64], R24 ;  /* 0x0000001816002986 */ /* 0x0001e6000c101b04 */
[----:B------:R-:W-:Y:S01]  /*0e60*/  IMAD.MOV.U32 R36, RZ, RZ, R0 ;  /* 0x000000ffff247224 */ /* 0x000fe200078e0000 */
[----:B------:R-:W-:Y:S06]  /*0e70*/  @P1 BRA `(.L_x_10) ;  /* 0x0000000000341947 */ /* 0x000fec0003800000 */
[C---:B------:R-:W-:Y:S02]  /*0e80*/  DSETP.GEU.AND P1, PT, R6.reuse, R12, PT ;  /* 0x0000000c0600722a */ /* 0x040fe40003f2e000 */
[----:B------:R-:W-:-:S14]  /*0e90*/  DSETP.GT.AND P2, PT, R6, R16, PT ;  /* 0x000000100600722a */ /* 0x000fdc0003f44000 */
[----:B------:R-:W-:Y:S05]  /*0ea0*/  @!P1 BRA P2, `(.L_x_11) ;  /* 0x0000000000209947 */ /* 0x000fea0001000000 */
[----:B------:R-:W-:Y:S01]  /*0eb0*/  DSETP.GT.AND P1, PT, R6, R10, PT ;  /* 0x0000000a0600722a */ /* 0x000fe20003f24000 */
[----:B------:R-:W-:-:S05]  /*0ec0*/  ISETP.EQ.OR P0, PT, R2, RZ, P0 ;  /* 0x000000ff0200720c */ /* 0x000fca0000702670 */
[----:B------:R-:W-:-:S06]  /*0ed0*/  DSETP.LE.AND P1, PT, R6, R16, P1 ;  /* 0x000000100600722a */ /* 0x000fcc0000f23000 */
[----:B------:R-:W-:-:S13]  /*0ee0*/  PLOP3.LUT P0, PT, P1, P0, PT, 0x80, 0x8 ;  /* 0x000000000008781c */ /* 0x000fda0000f01070 */
[----:B------:R-:W-:Y:S05]  /*0ef0*/  @!P0 BRA `(.L_x_10) ;  /* 0x0000000000148947 */ /* 0x000fea0003800000 */
[----:B------:R-:W-:-:S06]  /*0f00*/  IADD3 R8, PT, PT, R41, -0x1, RZ ;  /* 0xffffffff29087810 */ /* 0x000fcc0007ffe0ff */
[----:B------:R-:W1:Y:S01]  /*0f10*/  I2F.F64 R8, R8 ;  /* 0x0000000800087312 */ /* 0x000e620000201c00 */
[----:B------:R-:W-:Y:S05]  /*0f20*/  BRA `(.L_x_10) ;  /* 0x0000000000087947 */ /* 0x000fea0003800000 */
.L_x_11:
[----:B----4-:R-:W-:-:S06]  /*0f30*/  VIADD R14, R41, 0xffffffff ;  /* 0xffffffff290e7836 */ /* 0x010fcc0000000000 */
[----:B------:R-:W1:Y:S02]  /*0f40*/  I2F.F64 R14, R14 ;  /* 0x0000000e000e7312 */ /* 0x000e640000201c00 */
.L_x_10:
[----:B------:R-:W-:Y:S05]  /*0f50*/  BSYNC.RECONVERGENT B0 ;  /* 0x0000000000007941 */ /* 0x000fea0003800200 */
.L_x_0:
[----:B------:R-:W5:Y:S08]  /*0f60*/  LDC.64 R6, c[0x0][0x390] ;  /* 0x0000e400ff067b82 */ /* 0x000f700000000a00 */
[----:B------:R-:W0:Y:S01]  /*0f70*/  LDC.64 R10, c[0x0][0x3a8] ;  /* 0x0000ea00ff0a7b82 */ /* 0x000e220000000a00 */
[----:B-----5:R-:W-:-:S05]  /*0f80*/  IMAD.WIDE R6, R4, 0x4, R6 ;  /* 0x0000000404067825 */ /* 0x020fca00078e0206 */
[----:B------:R1:W-:Y:S01]  /*0f90*/  STG.E desc[UR4][R6.64], R36 ;  /* 0x0000002406007986 */ /* 0x0003e2000c101904 */
[----:B0-----:R-:W-:-:S06]  /*0fa0*/  IMAD.WIDE R10, R4, 0x4, R10 ;  /* 0x00000004040a7825 */ /* 0x001fcc00078e020a */
[----:B------:R-:W5:Y:S02]  /*0fb0*/  LDG.E R11, desc[UR4][R10.64] ;  /* 0x000000040a0b7981 */ /* 0x000f64000c1e1900 */
[----:B-----5:R-:W-:-:S13]  /*0fc0*/  ISETP.GT.AND P0, PT, R36, R11, PT ;  /* 0x0000000b2400720c */ /* 0x020fda0003f04270 */
[----:B-1----:R-:W-:Y:S05]  /*0fd0*/  @!P0 BRA `(.L_x_12) ;  /* 0x0000000000408947 */ /* 0x002fea0003800000 */
[----:B------:R-:W0:Y:S01]  /*0fe0*/  LDCU UR6, c[0x0][0x3b8] ;  /* 0x00007700ff0677ac */ /* 0x000e220008000800 */
[----:B------:R-:W4:Y:S01]  /*0ff0*/  I2F.F64 R2, R3 ;  /* 0x0000000300027312 */ /* 0x000f220000201c00 */
[----:B------:R-:W1:Y:S01]  /*1000*/  LDC.64 R10, c[0x0][0x3a0] ;  /* 0x0000e800ff0a7b82 */ /* 0x000e620000000a00 */
[----:B------:R-:W-:Y:S02]  /*1010*/  IMAD.MOV.U32 R12, RZ, RZ, 0x0 ;  /* 0x00000000ff0c7424 */ /* 0x000fe400078e00ff */
[----:B------:R-:W-:-:S05]  /*1020*/  IMAD.MOV.U32 R13, RZ, RZ, -0x40100000 ;  /* 0xbff00000ff0d7424 */ /* 0x000fca00078e00ff */
[----:B------:R-:W5:Y:S01]  /*1030*/  LDC.64 R16, c[0x0][0x398] ;  /* 0x0000e600ff107b82 */ /* 0x000f620000000a00 */
[----:B----4-:R-:W-:Y:S01]  /*1040*/  DADD R14, -R2, R14 ;  /* 0x00000000020e7229 */ /* 0x010fe2000000010e */
[----:B0-----:R-:W0:Y:S07]  /*1050*/  I2F.F64 R6, UR6 ;  /* 0x0000000600067d12 */ /* 0x001e2e0008201c00 */
[----:B0-----:R-:W-:-:S08]  /*1060*/  DADD R6, R14, R6 ;  /* 0x000000000e067229 */ /* 0x001fd00000000006 */
[----:B---3--:R-:W-:Y:S01]  /*1070*/  DADD R8, R6, 1 ;  /* 0x3ff0000006087429 */ /* 0x008fe20000000000 */
[----:B-1----:R-:W-:-:S04]  /*1080*/  IMAD.WIDE R6, R4, 0x8, R10 ;  /* 0x0000000804067825 */ /* 0x002fc800078e020a */
[----:B-----5:R-:W-:Y:S01]  /*1090*/  IMAD.WIDE R4, R4, 0x4, R16 ;  /* 0x0000000404047825 */ /* 0x020fe200078e0210 */
[----:B------:R-:W-:Y:S04]  /*10a0*/  STG.E.64 desc[UR4][R6.64], R12 ;  /* 0x0000000c06007986 */ /* 0x000fe8000c101b04 */
[----:B------:R-:W0:Y:S02]  /*10b0*/  F2I.F64.TRUNC R9, R8 ;  /* 0x0000000800097311 */ /* 0x000e24000030d100 */
[----:B0-----:R-:W-:Y:S01]  /*10c0*/  STG.E desc[UR4][R4.64], R9 ;  /* 0x0000000904007986 */ /* 0x001fe2000c101904 */
[----:B------:R-:W-:Y:S05]  /*10d0*/  EXIT ;  /* 0x000000000000794d */ /* 0x000fea0003800000 */
.L_x_12:
[----:B------:R-:W-:-:S13]  /*10e0*/  ISETP.GE.AND P0, PT, R36, R11, PT ;  /* 0x0000000b2400720c */ /* 0x000fda0003f06270 */
[----:B------:R-:W-:Y:S05]  /*10f0*/  @P0 EXIT ;  /* 0x000000000000094d */ /* 0x000fea0003800000 */
[----:B------:R-:W0:Y:S01]  /*1100*/  LDCU UR6, c[0x0][0x3b8] ;  /* 0x00007700ff0677ac */ /* 0x000e220008000800 */
[----:B------:R-:W3:Y:S01]  /*1110*/  I2F.F64 R2, R3 ;  /* 0x0000000300027312 */ /* 0x000ee20000201c00 */
[----:B------:R-:W1:Y:S08]  /*1120*/  LDC.64 R6, c[0x0][0x3a0] ;  /* 0x0000e800ff067b82 */ /* 0x000e700000000a00 */
[----:B------:R-:W5:Y:S01]  /*1130*/  LDC.64 R12, c[0x0][0x398] ;  /* 0x0000e600ff0c7b82 */ /* 0x000f620000000a00 */
[----:B---3--:R-:W-:Y:S01]  /*1140*/  DADD R8, -R2, R8 ;  /* 0x0000000002087229 */ /* 0x008fe20000000108 */
[----:B0-----:R-:W0:Y:S01]  /*1150*/  I2F.F64 R10, UR6 ;  /* 0x00000006000a7d12 */ /* 0x001e220008201c00 */
[----:B-1----:R-:W-:-:S06]  /*1160*/  IMAD.WIDE R6, R4, 0x8, R6 ;  /* 0x0000000804067825 */ /* 0x002fcc00078e0206 */
[----:B0-----:R-:W-:Y:S01]  /*1170*/  DADD R8, R10, R8 ;  /* 0x000000000a087229 */ /* 0x001fe20000000008 */
[----:B-----5:R-:W-:-:S04]  /*1180*/  IMAD.WIDE R12, R4, 0x4, R12 ;  /* 0x00000004040c7825 */ /* 0x020fc800078e020c */
[----:B------:R-:W-:Y:S02]  /*1190*/  IMAD.MOV.U32 R10, RZ, RZ, 0x0 ;  /* 0x00000000ff0a7424 */ /* 0x000fe400078e00ff */
[----:B------:R-:W-:Y:S01]  /*11a0*/  IMAD.MOV.U32 R11, RZ, RZ, 0x3ff00000 ;  /* 0x3ff00000ff0b7424 */ /* 0x000fe200078e00ff */
[----:B------:R-:W-:-:S04]  /*11b0*/  DADD R8, R8, 1 ;  /* 0x3ff0000008087429 */ /* 0x000fc80000000000 */
[----:B------:R-:W-:Y:S06]  /*11c0*/  STG.E.64 desc[UR4][R6.64], R10 ;  /* 0x0000000a06007986 */ /* 0x000fec000c101b04 */
[----:B------:R-:W0:Y:S02]  /*11d0*/  F2I.F64.TRUNC R9, R8 ;  /* 0x0000000800097311 */ /* 0x000e24000030d100 */
[----:B0-----:R-:W-:Y:S01]  /*11e0*/  STG.E desc[UR4][R12.64], R9 ;  /* 0x000000090c007986 */ /* 0x001fe2000c101904 */
[----:B------:R-:W-:Y:S05]  /*11f0*/  EXIT ;  /* 0x000000000000794d */ /* 0x000fea0003800000 */
.L_x_13:
[----:B------:R-:W-:-:S00]  /*1200*/  BRA `(.L_x_13) ;  /* 0xfffffffc00fc7947 */ /* 0x000fc0000383ffff */
[----:B------:R-:W-:-:S00]  /*1210*/  NOP ;  /* 0x0000000000007918 */ /* 0x000fc00000000000 */
        /* <DEDUP_REMOVED lines=14> */
.L_x_14:


//--------------------- .nv.shared.reserved.0     --------------------------
	.section	.nv.shared.reserved.0,"aw",@nobits
	.weak		__nv_reservedSMEM_offset_0_alias
	.size		__nv_reservedSMEM_offset_0_alias, 0, 64
	.other		__nv_reservedSMEM_offset_0_alias,@"STO_CUDA_RESERVED_SHARED STV_DEFAULT"
__nv_reservedSMEM_offset_0_alias:
	.zero		0
	.zero		64


//--------------------- .nv.constant0._Z22t_v_alter_multispikev3PdS_PiS0_S_PKiPKdiidddi --------------------------
	.section	.nv.constant0._Z22t_v_alter_multispikev3PdS_PiS0_S_PKiPKdiidddi,"a",@progbits
	.sectionflags	@""
	.align	4
.nv.constant0._Z22t_v_alter_multispikev3PdS_PiS0_S_PKiPKdiidddi:
	.zero		988


//--------------------- SYMBOLS --------------------------

	.type		.nv.reservedSmem.offset0,@object
	.size		.nv.reservedSmem.offset0,0x4
